	.headerflags	@"EF_CUDA_TEXMODE_UNIFIED EF_CUDA_64BIT_ADDRESS EF_CUDA_ACCELERATORS EF_CUDA_SM90 EF_CUDA_VIRTUAL_SM(EF_CUDA_SM90)"
	.elftype	@"ET_EXEC"


//--------------------- .nv.info                  --------------------------
	.section	.nv.info,"",@"SHT_CUDA_INFO"
	.align	4


	//----- nvinfo : EIATTR_REGCOUNT
	.align		4
        /*0000*/ 	.byte	0x04, 0x2f
        /*0002*/ 	.short	(.L_3 - .L_2)
	.align		4
.L_2:
        /*0004*/ 	.word	index@(triton_poi_fused__native_batch_norm_legit_no_training_add_convolution_19)
        /*0008*/ 	.word	0x00000060


	//----- nvinfo : EIATTR_MIN_STACK_SIZE
	.align		4
.L_3:
        /*000c*/ 	.byte	0x04, 0x12
        /*000e*/ 	.short	(.L_5 - .L_4)
	.align		4
.L_4:
        /*0010*/ 	.word	index@(triton_poi_fused__native_batch_norm_legit_no_training_add_convolution_19)
        /*0014*/ 	.word	0x00000000


	//----- nvinfo : EIATTR_FRAME_SIZE
	.align		4
.L_5:
        /*0018*/ 	.byte	0x04, 0x11
        /*001a*/ 	.short	(.L_7 - .L_6)
	.align		4
.L_6:
        /*001c*/ 	.word	index@(triton_poi_fused__native_batch_norm_legit_no_training_add_convolution_19)
        /*0020*/ 	.word	0x00000000


	//----- nvinfo : EIATTR_MIN_STACK_SIZE
	.align		4
.L_7:
        /*0024*/ 	.byte	0x04, 0x12
        /*0026*/ 	.short	(.L_9 - .L_8)
	.align		4
.L_8:
        /*0028*/ 	.word	index@(triton_poi_fused__native_batch_norm_legit_no_training_add_convolution_19)
        /*002c*/ 	.word	0x00000000
.L_9:


//--------------------- .nv.info.triton_poi_fused__native_batch_norm_legit_no_training_add_convolution_19 --------------------------
	.section	.nv.info.triton_poi_fused__native_batch_norm_legit_no_training_add_convolution_19,"",@"SHT_CUDA_INFO"
	.sectionflags	@""
	.align	4


	//----- nvinfo : EIATTR_CUDA_API_VERSION
	.align		4
        /*0000*/ 	.byte	0x04, 0x37
        /*0002*/ 	.short	(.L_11 - .L_10)
.L_10:
        /*0004*/ 	.word	0x0000007c


	//----- nvinfo : EIATTR_KPARAM_INFO
	.align		4
.L_11:
        /*0008*/ 	.byte	0x04, 0x17
        /*000a*/ 	.short	(.L_13 - .L_12)
.L_12:
        /*000c*/ 	.word	0x00000000
        /*0010*/ 	.short	0x000d
        /*0012*/ 	.short	0x0068
        /*0014*/ 	.byte	0x00, 0xf0, 0x11, 0x00


	//----- nvinfo : EIATTR_KPARAM_INFO
	.align		4
.L_13:
        /*0018*/ 	.byte	0x04, 0x17
        /*001a*/ 	.short	(.L_15 - .L_14)
.L_14:
        /*001c*/ 	.word	0x00000000
        /*0020*/ 	.short	0x000c
        /*0022*/ 	.short	0x0060
        /*0024*/ 	.byte	0x00, 0xf4, 0x21, 0x00


	//----- nvinfo : EIATTR_KPARAM_INFO
	.align		4
.L_15:
        /*0028*/ 	.byte	0x04, 0x17
        /*002a*/ 	.short	(.L_17 - .L_16)
.L_16:
        /*002c*/ 	.word	0x00000000
        /*0030*/ 	.short	0x000b
        /*0032*/ 	.short	0x0058
        /*0034*/ 	.byte	0x00, 0xf4, 0x21, 0x00


	//----- nvinfo : EIATTR_KPARAM_INFO
	.align		4
.L_17:
        /*0038*/ 	.byte	0x04, 0x17
        /*003a*/ 	.short	(.L_19 - .L_18)
.L_18:
        /*003c*/ 	.word	0x00000000
        /*0040*/ 	.short	0x000a
        /*0042*/ 	.short	0x0050
        /*0044*/ 	.byte	0x00, 0xf4, 0x21, 0x00


	//----- nvinfo : EIATTR_KPARAM_INFO
	.align		4
.L_19:
        /*0048*/ 	.byte	0x04, 0x17
        /*004a*/ 	.short	(.L_21 - .L_20)
.L_20:
        /*004c*/ 	.word	0x00000000
        /*0050*/ 	.short	0x0009
        /*0052*/ 	.short	0x0048
        /*0054*/ 	.byte	0x00, 0xf4, 0x21, 0x00


	//----- nvinfo : EIATTR_KPARAM_INFO
	.align		4
.L_21:
        /*0058*/ 	.byte	0x04, 0x17
        /*005a*/ 	.short	(.L_23 - .L_22)
.L_22:
        /*005c*/ 	.word	0x00000000
        /*0060*/ 	.short	0x0008
        /*0062*/ 	.short	0x0040
        /*0064*/ 	.byte	0x00, 0xf4, 0x21, 0x00


	//----- nvinfo : EIATTR_KPARAM_INFO
	.align		4
.L_23:
        /*0068*/ 	.byte	0x04, 0x17
        /*006a*/ 	.short	(.L_25 - .L_24)
.L_24:
        /*006c*/ 	.word	0x00000000
        /*0070*/ 	.short	0x0007
        /*0072*/ 	.short	0x0038
        /*0074*/ 	.byte	0x00, 0xf4, 0x21, 0x00


	//----- nvinfo : EIATTR_KPARAM_INFO
	.align		4
.L_25:
        /*0078*/ 	.byte	0x04, 0x17
        /*007a*/ 	.short	(.L_27 - .L_26)
.L_26:
        /*007c*/ 	.word	0x00000000
        /*0080*/ 	.short	0x0006
        /*0082*/ 	.short	0x0030
        /*0084*/ 	.byte	0x00, 0xf4, 0x21, 0x00


	//----- nvinfo : EIATTR_KPARAM_INFO
	.align		4
.L_27:
        /*0088*/ 	.byte	0x04, 0x17
        /*008a*/ 	.short	(.L_29 - .L_28)
.L_28:
        /*008c*/ 	.word	0x00000000
        /*0090*/ 	.short	0x0005
        /*0092*/ 	.short	0x0028
        /*0094*/ 	.byte	0x00, 0xf4, 0x21, 0x00


	//----- nvinfo : EIATTR_KPARAM_INFO
	.align		4
.L_29:
        /*0098*/ 	.byte	0x04, 0x17
        /*009a*/ 	.short	(.L_31 - .L_30)
.L_30:
        /*009c*/ 	.word	0x00000000
        /*00a0*/ 	.short	0x0004
        /*00a2*/ 	.short	0x0020
        /*00a4*/ 	.byte	0x00, 0xf4, 0x21, 0x00


	//----- nvinfo : EIATTR_KPARAM_INFO
	.align		4
.L_31:
        /*00a8*/ 	.byte	0x04, 0x17
        /*00aa*/ 	.short	(.L_33 - .L_32)
.L_32:
        /*00ac*/ 	.word	0x00000000
        /*00b0*/ 	.short	0x0003
        /*00b2*/ 	.short	0x0018
        /*00b4*/ 	.byte	0x00, 0xf4, 0x21, 0x00


	//----- nvinfo : EIATTR_KPARAM_INFO
	.align		4
.L_33:
        /*00b8*/ 	.byte	0x04, 0x17
        /*00ba*/ 	.short	(.L_35 - .L_34)
.L_34:
        /*00bc*/ 	.word	0x00000000
        /*00c0*/ 	.short	0x0002
        /*00c2*/ 	.short	0x0010
        /*00c4*/ 	.byte	0x00, 0xf4, 0x21, 0x00


	//----- nvinfo : EIATTR_KPARAM_INFO
	.align		4
.L_35:
        /*00c8*/ 	.byte	0x04, 0x17
        /*00ca*/ 	.short	(.L_37 - .L_36)
.L_36:
        /*00cc*/ 	.word	0x00000000
        /*00d0*/ 	.short	0x0001
        /*00d2*/ 	.short	0x0008
        /*00d4*/ 	.byte	0x00, 0xf4, 0x21, 0x00


	//----- nvinfo : EIATTR_KPARAM_INFO
	.align		4
.L_37:
        /*00d8*/ 	.byte	0x04, 0x17
        /*00da*/ 	.short	(.L_39 - .L_38)
.L_38:
        /*00dc*/ 	.word	0x00000000
        /*00e0*/ 	.short	0x0000
        /*00e2*/ 	.short	0x0000
        /*00e4*/ 	.byte	0x00, 0xf4, 0x21, 0x00


	//----- nvinfo : EIATTR_SPARSE_MMA_MASK
	.align		4
.L_39:
        /*00e8*/ 	.byte	0x03, 0x50
        /*00ea*/ 	.short	0x0000


	//----- nvinfo : EIATTR_MAXREG_COUNT
	.align		4
        /*00ec*/ 	.byte	0x03, 0x1b
        /*00ee*/ 	.short	0x00ff


	//----- nvinfo : EIATTR_EXIT_INSTR_OFFSETS
	.align		4
        /*00f0*/ 	.byte	0x04, 0x1c
        /*00f2*/ 	.short	(.L_41 - .L_40)


	//   ....[0]....
.L_40:
        /*00f4*/ 	.word	0x00001a20


	//   ....[1]....
        /*00f8*/ 	.word	0x00001a40


	//----- nvinfo : EIATTR_REQNTID
	.align		4
.L_41:
        /*00fc*/ 	.byte	0x04, 0x10
        /*00fe*/ 	.short	(.L_43 - .L_42)
.L_42:
        /*0100*/ 	.word	0x00000080
        /*0104*/ 	.word	0x00000001
        /*0108*/ 	.word	0x00000001


	//----- nvinfo : EIATTR_CBANK_PARAM_SIZE
	.align		4
.L_43:
        /*010c*/ 	.byte	0x03, 0x19
        /*010e*/ 	.short	0x006c


	//----- nvinfo : EIATTR_PARAM_CBANK
	.align		4
        /*0110*/ 	.byte	0x04, 0x0a
        /*0112*/ 	.short	(.L_45 - .L_44)
	.align		4
.L_44:
        /*0114*/ 	.word	index@(.nv.constant0.triton_poi_fused__native_batch_norm_legit_no_training_add_convolution_19)
        /*0118*/ 	.short	0x0210
        /*011a*/ 	.short	0x006c


	//----- nvinfo : EIATTR_SW_WAR
	.align		4
.L_45:
        /*011c*/ 	.byte	0x04, 0x36
        /*011e*/ 	.short	(.L_47 - .L_46)
.L_46:
        /*0120*/ 	.word	0x00000008
.L_47:


//--------------------- .nv.callgraph             --------------------------
	.section	.nv.callgraph,"",@"SHT_CUDA_CALLGRAPH"
	.align	4
	.sectionentsize	8
	.align		4
        /*0000*/ 	.word	0x00000000
	.align		4
        /*0004*/ 	.word	0xffffffff
	.align		4
        /*0008*/ 	.word	0x00000000
	.align		4
        /*000c*/ 	.word	0xfffffffe
	.align		4
        /*0010*/ 	.word	0x00000000
	.align		4
        /*0014*/ 	.word	0xfffffffd
	.align		4
        /*0018*/ 	.word	0x00000000
	.align		4
        /*001c*/ 	.word	0xfffffffc


//--------------------- .nv.constant4             --------------------------
	.section	.nv.constant4,"a",@progbits
	.align	8
	.align		8
.nv.constant4:
        /*0000*/ 	.dword	_$_str
	.align		8
        /*0008*/ 	.dword	_$_str_$_2


//--------------------- .text.triton_poi_fused__native_batch_norm_legit_no_training_add_convolution_19 --------------------------
	.section	.text.triton_poi_fused__native_batch_norm_legit_no_training_add_convolution_19,"ax",@progbits
	.align	128
        .global         triton_poi_fused__native_batch_norm_legit_no_training_add_convolution_19
        .type           triton_poi_fused__native_batch_norm_legit_no_training_add_convolution_19,@function
        .size           triton_poi_fused__native_batch_norm_legit_no_training_add_convolution_19,(.L_x_1 - triton_poi_fused__native_batch_norm_legit_no_training_add_convolution_19)
        .other          triton_poi_fused__native_batch_norm_legit_no_training_add_convolution_19,@"STO_CUDA_ENTRY STV_DEFAULT"
triton_poi_fused__native_batch_norm_legit_no_training_add_convolution_19:
.text.triton_poi_fused__native_batch_norm_legit_no_training_add_convolution_19:
[----:B------:R-:W0:Y:S01]  /*0000*/  LDC R1, c[0x0][0x28] ;  /* 0x00000a00ff017b82 */ /* 0x000e220000000800 */
[----:B------:R-:W1:Y:S01]  /*0010*/  S2R R0, SR_TID.X ;  /* 0x0000000000007919 */ /* 0x000e620000002100 */
[----:B------:R-:W-:-:S06]  /*0020*/  HFMA2.MMA R86, -RZ, RZ, 0, 0 ;  /* 0x00000000ff567435 */ /* 0x000fcc00000001ff */
[----:B------:R-:W2:Y:S01]  /*0030*/  LDC.64 R16, c[0x0][0x238] ;  /* 0x00008e00ff107b82 */ /* 0x000ea20000000a00 */
[----:B------:R-:W-:Y:S01]  /*0040*/  CS2R R8, SRZ ;  /* 0x0000000000087805 */ /* 0x000fe2000001ff00 */
[----:B------:R-:W3:Y:S01]  /*0050*/  S2R R87, SR_CTAID.X ;  /* 0x0000000000577919 */ /* 0x000ee20000002500 */
[----:B------:R-:W-:Y:S01]  /*0060*/  ULDC.64 UR4, c[0x0][0x208] ;  /* 0x0000820000047ab9 */ /* 0x000fe20000000a00 */
[----:B------:R-:W-:-:S04]  /*0070*/  MOV R6, RZ ;  /* 0x000000ff00067202 */ /* 0x000fc80000000f00 */
[----:B------:R-:W4:Y:S01]  /*0080*/  LDC.64 R24, c[0x0][0x258] ;  /* 0x00009600ff187b82 */ /* 0x000f220000000a00 */
[----:B------:R-:W-:Y:S01]  /*0090*/  HFMA2.MMA R14, -RZ, RZ, 0, 0 ;  /* 0x00000000ff0e7435 */ /* 0x000fe200000001ff */
[----:B------:R-:W-:Y:S02]  /*00a0*/  MOV R18, RZ ;  /* 0x000000ff00127202 */ /* 0x000fe40000000f00 */
[----:B------:R-:W-:Y:S02]  /*00b0*/  CS2R R38, SRZ ;  /* 0x0000000000267805 */ /* 0x000fe4000001ff00 */
[----:B------:R-:W-:Y:S02]  /*00c0*/  CS2R R42, SRZ ;  /* 0x00000000002a7805 */ /* 0x000fe4000001ff00 */
[----:B------:R-:W-:Y:S01]  /*00d0*/  CS2R R44, SRZ ;  /* 0x00000000002c7805 */ /* 0x000fe2000001ff00 */
[----:B------:R-:W5:Y:S08]  /*00e0*/  LDC.64 R88, c[0x0][0x210] ;  /* 0x00008400ff587b82 */ /* 0x000f700000000a00 */
[----:B------:R-:W4:Y:S01]  /*00f0*/  LDC.64 R30, c[0x0][0x230] ;  /* 0x00008c00ff1e7b82 */ /* 0x000f220000000a00 */
[----:B-1----:R-:W-:-:S07]  /*0100*/  SHF.L.U32 R0, R0, 0x2, RZ ;  /* 0x0000000200007819 */ /* 0x002fce00000006ff */
[----:B------:R-:W1:Y:S01]  /*0110*/  LDC.64 R36, c[0x0][0x240] ;  /* 0x00009000ff247b82 */ /* 0x000e620000000a00 */
[----:B------:R-:W-:-:S04]  /*0120*/  LOP3.LUT R0, R0, 0x1fc, RZ, 0xc0, !PT ;  /* 0x000001fc00007812 */ /* 0x000fc800078ec0ff */
[----:B---3--:R-:W-:-:S03]  /*0130*/  LEA R87, R87, R0, 0xa ;  /* 0x0000000057577211 */ /* 0x008fc600078e50ff */
[----:B------:R-:W3:Y:S01]  /*0140*/  LDC.64 R26, c[0x0][0x248] ;  /* 0x00009200ff1a7b82 */ /* 0x000ee20000000a00 */
[C---:B------:R-:W-:Y:S01]  /*0150*/  ISETP.GE.AND P1, PT, R87.reuse, 0x11800, PT ;  /* 0x000118005700780c */ /* 0x040fe20003f26270 */
[----:B------:R-:W-:Y:S01]  /*0160*/  IMAD.HI R0, R87, -0x15f15f15, R86 ;  /* 0xea0ea0eb57007827 */ /* 0x000fe200078e0256 */
[----:B------:R-:W-:-:S04]  /*0170*/  IADD3 R7, R87, 0x2, RZ ;  /* 0x0000000257077810 */ /* 0x000fc80007ffe0ff */
[----:B------:R-:W-:Y:S02]  /*0180*/  SHF.R.U32.HI R3, RZ, 0x1f, R0 ;  /* 0x0000001fff037819 */ /* 0x000fe40000011600 */
[----:B------:R-:W-:Y:S02]  /*0190*/  CS2R R22, SRZ ;  /* 0x0000000000167805 */ /* 0x000fe4000001ff00 */
[----:B------:R-:W-:Y:S02]  /*01a0*/  CS2R R32, SRZ ;  /* 0x0000000000207805 */ /* 0x000fe4000001ff00 */
[----:B------:R-:W-:Y:S02]  /*01b0*/  CS2R R34, SRZ ;  /* 0x0000000000227805 */ /* 0x000fe4000001ff00 */
[----:B------:R-:W-:Y:S01]  /*01c0*/  LEA.HI.SX32 R3, R0, R3, 0x1a ;  /* 0x0000000300037211 */ /* 0x000fe200078fd2ff */
[----:B------:R-:W-:Y:S01]  /*01d0*/  IMAD.HI R0, R7, -0x15f15f15, R6 ;  /* 0xea0ea0eb07007827 */ /* 0x000fe200078e0206 */
[----:B------:R-:W-:-:S02]  /*01e0*/  CS2R R72, SRZ ;  /* 0x0000000000487805 */ /* 0x000fc4000001ff00 */
[----:B------:R-:W-:Y:S02]  /*01f0*/  CS2R R74, SRZ ;  /* 0x00000000004a7805 */ /* 0x000fe4000001ff00 */
[----:B------:R-:W-:Y:S01]  /*0200*/  CS2R R70, SRZ ;  /* 0x0000000000467805 */ /* 0x000fe2000001ff00 */
[----:B------:R-:W-:Y:S01]  /*0210*/  IMAD R11, R3, -0x46, R87 ;  /* 0xffffffba030b7824 */ /* 0x000fe200078e0257 */
[----:B------:R-:W-:Y:S01]  /*0220*/  CS2R R76, SRZ ;  /* 0x00000000004c7805 */ /* 0x000fe2000001ff00 */
[----:B------:R-:W-:Y:S01]  /*0230*/  HFMA2.MMA R85, -RZ, RZ, 1.625, 0 ;  /* 0x3e800000ff557435 */ /* 0x000fe200000001ff */
[----:B------:R-:W-:Y:S01]  /*0240*/  CS2R R54, SRZ ;  /* 0x0000000000367805 */ /* 0x000fe2000001ff00 */
[----:B--2---:R-:W-:Y:S01]  /*0250*/  IMAD.WIDE R4, R11, 0x4, R16 ;  /* 0x000000040b047825 */ /* 0x004fe200078e0210 */
[----:B------:R-:W-:Y:S02]  /*0260*/  CS2R R80, SRZ ;  /* 0x0000000000507805 */ /* 0x000fe4000001ff00 */
[----:B------:R-:W-:-:S02]  /*0270*/  CS2R R60, SRZ ;  /* 0x00000000003c7805 */ /* 0x000fc4000001ff00 */
[----:B------:R-:W-:Y:S02]  /*0280*/  CS2R R64, SRZ ;  /* 0x0000000000407805 */ /* 0x000fe4000001ff00 */
[----:B------:R-:W-:Y:S01]  /*0290*/  CS2R R62, SRZ ;  /* 0x00000000003e7805 */ /* 0x000fe2000001ff00 */
[----:B------:R2:W3:Y:S01]  /*02a0*/  @!P1 LDG.E.EL.64 R8, desc[UR4][R4.64] ;  /* 0x0000000404089981 */ /* 0x0004e2000c2e1b00 */
[----:B------:R-:W-:Y:S01]  /*02b0*/  SHF.R.U32.HI R3, RZ, 0x1f, R0 ;  /* 0x0000001fff037819 */ /* 0x000fe20000011600 */
[----:B----4-:R-:W-:Y:S01]  /*02c0*/  IMAD.WIDE R12, R11, 0x4, R24 ;  /* 0x000000040b0c7825 */ /* 0x010fe200078e0218 */
[----:B------:R-:W-:Y:S01]  /*02d0*/  IADD3 R15, R87, 0x200, RZ ;  /* 0x00000200570f7810 */ /* 0x000fe20007ffe0ff */
[----:B------:R-:W4:Y:S01]  /*02e0*/  LDC.64 R90, c[0x0][0x218] ;  /* 0x00008600ff5a7b82 */ /* 0x000f220000000a00 */
[----:B------:R-:W-:Y:S02]  /*02f0*/  LEA.HI.SX32 R41, R0, R3, 0x1a ;  /* 0x0000000300297211 */ /* 0x000fe400078fd2ff */
[----:B------:R-:W-:Y:S01]  /*0300*/  CS2R R2, SRZ ;  /* 0x0000000000027805 */ /* 0x000fe2000001ff00 */
[----:B------:R-:W-:Y:S01]  /*0310*/  IMAD.HI R0, R15, -0x15f15f15, R14 ;  /* 0xea0ea0eb0f007827 */ /* 0x000fe200078e020e */
[----:B------:R-:W-:-:S03]  /*0320*/  IADD3 R19, R87, 0x202, RZ ;  /* 0x0000020257137810 */ /* 0x000fc60007ffe0ff */
[----:B------:R-:W-:Y:S01]  /*0330*/  IMAD R41, R41, -0x46, R7 ;  /* 0xffffffba29297824 */ /* 0x000fe200078e0207 */
[----:B------:R-:W-:Y:S02]  /*0340*/  SHF.R.U32.HI R21, RZ, 0x1f, R0 ;  /* 0x0000001fff157819 */ /* 0x000fe40000011600 */
[----:B--2---:R-:W-:Y:S02]  /*0350*/  CS2R R4, SRZ ;  /* 0x0000000000047805 */ /* 0x004fe4000001ff00 */
[----:B------:R-:W-:Y:S01]  /*0360*/  ISETP.GE.AND P0, PT, R15, 0x11800, PT ;  /* 0x000118000f00780c */ /* 0x000fe20003f06270 */
[----:B------:R-:W-:Y:S01]  /*0370*/  IMAD.WIDE R6, R41, 0x4, R16 ;  /* 0x0000000429067825 */ /* 0x000fe200078e0210 */
[----:B------:R-:W-:Y:S01]  /*0380*/  LEA.HI.SX32 R21, R0, R21, 0x1a ;  /* 0x0000001500157211 */ /* 0x000fe200078fd2ff */
[----:B------:R2:W4:Y:S02]  /*0390*/  @!P1 LDG.E.EL.64 R2, desc[UR4][R12.64] ;  /* 0x000000040c029981 */ /* 0x000524000c2e1b00 */
[----:B------:R-:W-:-:S02]  /*03a0*/  IMAD.HI R0, R19, -0x15f15f15, R18 ;  /* 0xea0ea0eb13007827 */ /* 0x000fc400078e0212 */
[----:B------:R1:W4:Y:S02]  /*03b0*/  @!P1 LDG.E.EL.64 R4, desc[UR4][R6.64] ;  /* 0x0000000406049981 */ /* 0x000324000c2e1b00 */
[----:B------:R-:W-:Y:S01]  /*03c0*/  IMAD R93, R21, -0x46, R15 ;  /* 0xffffffba155d7824 */ /* 0x000fe200078e020f */
[----:B--2---:R-:W-:-:S03]  /*03d0*/  SHF.R.U32.HI R13, RZ, 0x1f, R0 ;  /* 0x0000001fff0d7819 */ /* 0x004fc60000011600 */
[----:B------:R-:W-:Y:S01]  /*03e0*/  IMAD.WIDE R14, R93, 0x4, R16 ;  /* 0x000000045d0e7825 */ /* 0x000fe200078e0210 */
[----:B------:R-:W-:-:S04]  /*03f0*/  LEA.HI.SX32 R13, R0, R13, 0x1a ;  /* 0x0000000d000d7211 */ /* 0x000fc800078fd2ff */
[----:B------:R-:W2:Y:S01]  /*0400*/  @!P0 LDG.E.EL.64 R38, desc[UR4][R14.64] ;  /* 0x000000040e268981 */ /* 0x000ea2000c2e1b00 */
[----:B------:R-:W-:Y:S02]  /*0410*/  IMAD R12, R13, -0x46, R19 ;  /* 0xffffffba0d0c7824 */ /* 0x000fe400078e0213 */
[----:B------:R-:W3:Y:S02]  /*0420*/  LDC.64 R18, c[0x0][0x220] ;  /* 0x00008800ff127b82 */ /* 0x000ee40000000a00 */
[----:B01----:R-:W-:-:S05]  /*0430*/  IMAD.WIDE R6, R12, 0x4, R16 ;  /* 0x000000040c067825 */ /* 0x003fca00078e0210 */
[----:B------:R-:W2:Y:S01]  /*0440*/  @!P0 LDG.E.EL.64 R42, desc[UR4][R6.64] ;  /* 0x00000004062a8981 */ /* 0x000ea2000c2e1b00 */
[----:B------:R-:W-:-:S05]  /*0450*/  IMAD.WIDE R16, R41, 0x4, R24 ;  /* 0x0000000429107825 */ /* 0x000fca00078e0218 */
[----:B------:R3:W2:Y:S01]  /*0460*/  @!P1 LDG.E.EL.64 R44, desc[UR4][R16.64] ;  /* 0x00000004102c9981 */ /* 0x0006a2000c2e1b00 */
[----:B-----5:R-:W-:Y:S01]  /*0470*/  IMAD.WIDE R88, R87, 0x4, R88 ;  /* 0x0000000457587825 */ /* 0x020fe200078e0258 */
[----:B------:R-:W-:-:S03]  /*0480*/  CS2R R20, SRZ ;  /* 0x0000000000147805 */ /* 0x000fc6000001ff00 */
[----:B------:R-:W-:Y:S01]  /*0490*/  IMAD.WIDE R28, R11, 0x4, R30 ;  /* 0x000000040b1c7825 */ /* 0x000fe200078e021e */
[----:B------:R-:W5:Y:S03]  /*04a0*/  @!P1 LDG.E.128 R32, desc[UR4][R88.64] ;  /* 0x0000000458209981 */ /* 0x000f66000c1e1d00 */
[----:B------:R-:W-:Y:S01]  /*04b0*/  IMAD.WIDE R50, R93, 0x4, R24 ;  /* 0x000000045d327825 */ /* 0x000fe200078e0218 */
[----:B------:R-:W5:Y:S03]  /*04c0*/  @!P1 LDG.E.EL.64 R20, desc[UR4][R28.64] ;  /* 0x000000041c149981 */ /* 0x000f66000c2e1b00 */
[----:B---3--:R-:W-:-:S05]  /*04d0*/  IMAD.WIDE R16, R11, 0x4, R18 ;  /* 0x000000040b107825 */ /* 0x008fca00078e0212 */
[----:B------:R0:W5:Y:S01]  /*04e0*/  @!P1 LDG.E.EL.64 R22, desc[UR4][R16.64] ;  /* 0x0000000410169981 */ /* 0x000162000c2e1b00 */
[----:B------:R-:W-:Y:S02]  /*04f0*/  CS2R R6, SRZ ;  /* 0x0000000000067805 */ /* 0x000fe4000001ff00 */
[----:B------:R-:W-:Y:S01]  /*0500*/  CS2R R14, SRZ ;  /* 0x00000000000e7805 */ /* 0x000fe2000001ff00 */
[----:B------:R-:W-:-:S04]  /*0510*/  IMAD.WIDE R46, R11, 0x4, R36 ;  /* 0x000000040b2e7825 */ /* 0x000fc800078e0224 */
[----:B------:R-:W-:Y:S01]  /*0520*/  IMAD.WIDE R48, R11, 0x4, R26 ;  /* 0x000000040b307825 */ /* 0x000fe200078e021a */
[----:B------:R1:W3:Y:S01]  /*0530*/  @!P1 LDG.E.EL.64 R6, desc[UR4][R46.64] ;  /* 0x000000042e069981 */ /* 0x0002e2000c2e1b00 */
[----:B0-----:R-:W-:-:S03]  /*0540*/  CS2R R16, SRZ ;  /* 0x0000000000107805 */ /* 0x001fc6000001ff00 */
[----:B------:R-:W3:Y:S04]  /*0550*/  @!P1 LDG.E.EL.64 R14, desc[UR4][R48.64] ;  /* 0x00000004300e9981 */ /* 0x000ee8000c2e1b00 */
[----:B------:R-:W3:Y:S01]  /*0560*/  @!P0 LDG.E.EL.64 R16, desc[UR4][R50.64] ;  /* 0x0000000432108981 */ /* 0x000ee2000c2e1b00 */
[----:B------:R-:W-:-:S05]  /*0570*/  IMAD.WIDE R52, R12, 0x4, R24 ;  /* 0x000000040c347825 */ /* 0x000fca00078e0218 */
[----:B------:R0:W3:Y:S01]  /*0580*/  @!P0 LDG.E.EL.64 R72, desc[UR4][R52.64] ;  /* 0x0000000434488981 */ /* 0x0000e2000c2e1b00 */
[----:B------:R-:W-:Y:S01]  /*0590*/  CS2R R28, SRZ ;  /* 0x00000000001c7805 */ /* 0x000fe2000001ff00 */
[----:B------:R-:W-:-:S04]  /*05a0*/  IMAD.WIDE R24, R41, 0x4, R18 ;  /* 0x0000000429187825 */ /* 0x000fc800078e0212 */
[C---:B-1----:R-:W-:Y:S01]  /*05b0*/  IMAD.WIDE R46, R41.reuse, 0x4, R30 ;  /* 0x00000004292e7825 */ /* 0x042fe200078e021e */
[----:B------:R1:W3:Y:S01]  /*05c0*/  @!P1 LDG.E.EL.64 R28, desc[UR4][R24.64] ;  /* 0x00000004181c9981 */ /* 0x0002e2000c2e1b00 */
[----:B0-----:R-:W0:Y:S03]  /*05d0*/  LDC.64 R52, c[0x0][0x250] ;  /* 0x00009400ff347b82 */ /* 0x001e260000000a00 */
[----:B------:R-:W3:Y:S01]  /*05e0*/  @!P1 LDG.E.EL.64 R74, desc[UR4][R46.64] ;  /* 0x000000042e4a9981 */ /* 0x000ee2000c2e1b00 */
[----:B-1----:R-:W-:-:S05]  /*05f0*/  IMAD.WIDE R24, R41, 0x4, R26 ;  /* 0x0000000429187825 */ /* 0x002fca00078e021a */
[----:B------:R-:W3:Y:S01]  /*0600*/  @!P1 LDG.E.EL.64 R76, desc[UR4][R24.64] ;  /* 0x00000004184c9981 */ /* 0x000ee2000c2e1b00 */
[----:B------:R-:W-:Y:S01]  /*0610*/  FADD R0, R8, 9.9999997473787516356e-06 ;  /* 0x3727c5ac08007421 */ /* 0x000fe20000000000 */
[----:B------:R-:W-:Y:S01]  /*0620*/  FADD R10, R9, 9.9999997473787516356e-06 ;  /* 0x3727c5ac090a7421 */ /* 0x000fe20000000000 */
[----:B------:R-:W-:-:S05]  /*0630*/  IMAD.WIDE R8, R41, 0x4, R36 ;  /* 0x0000000429087825 */ /* 0x000fca00078e0224 */
[----:B------:R1:W3:Y:S01]  /*0640*/  @!P1 LDG.E.EL.64 R70, desc[UR4][R8.64] ;  /* 0x0000000408469981 */ /* 0x0002e2000c2e1b00 */
[----:B------:R-:W0:Y:S08]  /*0650*/  MUFU.SQRT R0, R0 ;  /* 0x0000000000007308 */ /* 0x000e300000002000 */
[----:B------:R-:W1:Y:S01]  /*0660*/  MUFU.SQRT R10, R10 ;  /* 0x0000000a000a7308 */ /* 0x000e620000002000 */
[----:B----4-:R-:W-:Y:S01]  /*0670*/  FADD R5, R5, 9.9999997473787516356e-06 ;  /* 0x3727c5ac05057421 */ /* 0x010fe20000000000 */
[----:B------:R-:W-:Y:S01]  /*0680*/  FADD R4, R4, 9.9999997473787516356e-06 ;  /* 0x3727c5ac04047421 */ /* 0x000fe20000000000 */
[----:B0-----:R-:W-:-:S05]  /*0690*/  FSETP.GT.AND P4, PT, R0, 8.50705917302346158658e+37, PT ;  /* 0x7e8000000000780b */ /* 0x001fca0003f84000 */
[----:B------:R-:W-:Y:S01]  /*06a0*/  MUFU.SQRT R5, R5 ;  /* 0x0000000500057308 */ /* 0x000fe20000002000 */
[----:B-1----:R-:W-:Y:S01]  /*06b0*/  FSETP.GT.AND P2, PT, R10, 8.50705917302346158658e+37, PT ;  /* 0x7e8000000a00780b */ /* 0x002fe20003f44000 */
[----:B--2---:R-:W-:-:S06]  /*06c0*/  FADD R38, R38, 9.9999997473787516356e-06 ;  /* 0x3727c5ac26267421 */ /* 0x004fcc0000000000 */
[----:B------:R-:W0:Y:S01]  /*06d0*/  MUFU.SQRT R4, R4 ;  /* 0x0000000400047308 */ /* 0x000e220000002000 */
[----:B------:R-:W-:Y:S01]  /*06e0*/  FADD R3, R3, 9.9999997473787516356e-06 ;  /* 0x3727c5ac03037421 */ /* 0x000fe20000000000 */
[----:B------:R-:W-:-:S06]  /*06f0*/  FSETP.GEU.AND P3, PT, R10, 1.175494350822287508e-38, PT ;  /* 0x008000000a00780b */ /* 0x000fcc0003f6e000 */
[----:B------:R-:W1:Y:S01]  /*0700*/  MUFU.SQRT R38, R38 ;  /* 0x0000002600267308 */ /* 0x000e620000002000 */
[----:B------:R-:W-:Y:S01]  /*0710*/  FSETP.GEU.AND P5, PT, R0, 1.175494350822287508e-38, PT ;  /* 0x008000000000780b */ /* 0x000fe20003fae000 */
[----:B------:R-:W-:Y:S01]  /*0720*/  FADD R42, R42, 9.9999997473787516356e-06 ;  /* 0x3727c5ac2a2a7421 */ /* 0x000fe20000000000 */
[----:B------:R-:W-:Y:S01]  /*0730*/  @P4 FMUL R0, R0, 0.25 ;  /* 0x3e80000000004820 */ /* 0x000fe20000400000 */
[----:B------:R-:W-:-:S04]  /*0740*/  FSEL R9, R85, 1, P2 ;  /* 0x3f80000055097808 */ /* 0x000fc80001000000 */
[----:B------:R2:W-:Y:S01]  /*0750*/  MUFU.SQRT R46, R3 ;  /* 0x00000003002e7308 */ /* 0x0005e20000002000 */
[----:B------:R-:W-:Y:S01]  /*0760*/  @P2 FMUL R10, R10, 0.25 ;  /* 0x3e8000000a0a2820 */ /* 0x000fe20000400000 */
[----:B0-----:R-:W-:Y:S01]  /*0770*/  FSETP.GT.AND P6, PT, R4, 8.50705917302346158658e+37, PT ;  /* 0x7e8000000400780b */ /* 0x001fe20003fc4000 */
[----:B------:R-:W-:Y:S01]  /*0780*/  FADD R39, R39, 9.9999997473787516356e-06 ;  /* 0x3727c5ac27277421 */ /* 0x000fe20000000000 */
[----:B------:R-:W-:Y:S02]  /*0790*/  FSETP.GEU.AND P2, PT, R5, 1.175494350822287508e-38, PT ;  /* 0x008000000500780b */ /* 0x000fe40003f4e000 */
[----:B--2---:R-:W-:Y:S02]  /*07a0*/  FSEL R3, R85, 1, P4 ;  /* 0x3f80000055037808 */ /* 0x004fe40002000000 */
[----:B------:R-:W-:Y:S01]  /*07b0*/  FSETP.GT.AND P4, PT, R5, 8.50705917302346158658e+37, PT ;  /* 0x7e8000000500780b */ /* 0x000fe20003f84000 */
[----:B------:R-:W0:Y:S01]  /*07c0*/  MUFU.SQRT R42, R42 ;  /* 0x0000002a002a7308 */ /* 0x000e220000002000 */
[----:B------:R-:W-:Y:S01]  /*07d0*/  @!P3 FMUL R10, R10, 16777216 ;  /* 0x4b8000000a0ab820 */ /* 0x000fe20000400000 */
[----:B------:R-:W-:Y:S01]  /*07e0*/  @!P3 FMUL R9, R9, 16777216 ;  /* 0x4b8000000909b820 */ /* 0x000fe20000400000 */
[----:B-1----:R-:W-:Y:S01]  /*07f0*/  FSETP.GT.AND P3, PT, R38, 8.50705917302346158658e+37, PT ;  /* 0x7e8000002600780b */ /* 0x002fe20003f64000 */
[----:B------:R-:W-:Y:S01]  /*0800*/  FADD R43, R43, 9.9999997473787516356e-06 ;  /* 0x3727c5ac2b2b7421 */ /* 0x000fe20000000000 */
[----:B------:R-:W-:Y:S01]  /*0810*/  @!P5 FMUL R0, R0, 16777216 ;  /* 0x4b8000000000d820 */ /* 0x000fe20000400000 */
[----:B------:R-:W-:Y:S01]  /*0820*/  @!P5 FMUL R3, R3, 16777216 ;  /* 0x4b8000000303d820 */ /* 0x000fe20000400000 */
[----:B------:R-:W-:Y:S01]  /*0830*/  FADD R2, R2, 9.9999997473787516356e-06 ;  /* 0x3727c5ac02027421 */ /* 0x000fe20000000000 */
[----:B------:R-:W1:Y:S01]  /*0840*/  MUFU.SQRT R39, R39 ;  /* 0x0000002700277308 */ /* 0x000e620000002000 */
[----:B------:R-:W-:-:S02]  /*0850*/  FSETP.GEU.AND P5, PT, R4, 1.175494350822287508e-38, PT ;  /* 0x008000000400780b */ /* 0x000fc40003fae000 */
[----:B------:R-:W-:Y:S01]  /*0860*/  FSEL R25, R85, 1, P4 ;  /* 0x3f80000055197808 */ /* 0x000fe20002000000 */
[----:B------:R-:W-:Y:S01]  /*0870*/  @P4 FMUL R5, R5, 0.25 ;  /* 0x3e80000005054820 */ /* 0x000fe20000400000 */
[----:B------:R-:W-:-:S03]  /*0880*/  @P6 FMUL R4, R4, 0.25 ;  /* 0x3e80000004046820 */ /* 0x000fc60000400000 */
[----:B------:R2:W-:Y:S01]  /*0890*/  MUFU.SQRT R40, R2 ;  /* 0x0000000200287308 */ /* 0x0005e20000002000 */
[----:B------:R-:W-:Y:S01]  /*08a0*/  @!P2 FMUL R5, R5, 16777216 ;  /* 0x4b8000000505a820 */ /* 0x000fe20000400000 */
[----:B------:R-:W-:Y:S01]  /*08b0*/  @!P2 FMUL R25, R25, 16777216 ;  /* 0x4b8000001919a820 */ /* 0x000fe20000400000 */
[----:B0-----:R-:W-:-:S05]  /*08c0*/  FSETP.GT.AND P2, PT, R42, 8.50705917302346158658e+37, PT ;  /* 0x7e8000002a00780b */ /* 0x001fca0003f44000 */
[----:B------:R-:W0:Y:S01]  /*08d0*/  MUFU.SQRT R43, R43 ;  /* 0x0000002b002b7308 */ /* 0x000e220000002000 */
[C---:B--2---:R-:W-:Y:S02]  /*08e0*/  FSEL R2, R85.reuse, 1, P6 ;  /* 0x3f80000055027808 */ /* 0x044fe40003000000 */
[C---:B------:R-:W-:Y:S01]  /*08f0*/  FSETP.GEU.AND P6, PT, R38.reuse, 1.175494350822287508e-38, PT ;  /* 0x008000002600780b */ /* 0x040fe20003fce000 */
[----:B------:R-:W-:Y:S01]  /*0900*/  @P3 FMUL R38, R38, 0.25 ;  /* 0x3e80000026263820 */ /* 0x000fe20000400000 */
[----:B------:R-:W-:Y:S02]  /*0910*/  FSEL R47, R85, 1, P3 ;  /* 0x3f800000552f7808 */ /* 0x000fe40001800000 */
[----:B------:R-:W-:Y:S01]  /*0920*/  FSETP.GEU.AND P3, PT, R42, 1.175494350822287508e-38, PT ;  /* 0x008000002a00780b */ /* 0x000fe20003f6e000 */
[----:B------:R-:W-:Y:S01]  /*0930*/  @!P5 FMUL R4, R4, 16777216 ;  /* 0x4b8000000404d820 */ /* 0x000fe20000400000 */
[----:B------:R-:W-:Y:S01]  /*0940*/  @!P5 FMUL R2, R2, 16777216 ;  /* 0x4b8000000202d820 */ /* 0x000fe20000400000 */
[----:B-1----:R-:W-:Y:S01]  /*0950*/  FSETP.GT.AND P5, PT, R39, 8.50705917302346158658e+37, PT ;  /* 0x7e8000002700780b */ /* 0x002fe20003fa4000 */
[----:B------:R-:W-:Y:S01]  /*0960*/  FADD R44, R44, 9.9999997473787516356e-06 ;  /* 0x3727c5ac2c2c7421 */ /* 0x000fe20000000000 */
[----:B------:R-:W-:Y:S01]  /*0970*/  FADD R13, R45, 9.9999997473787516356e-06 ;  /* 0x3727c5ac2d0d7421 */ /* 0x000fe20000000000 */
[----:B------:R-:W-:Y:S01]  /*0980*/  FSEL R45, R85, 1, P2 ;  /* 0x3f800000552d7808 */ /* 0x000fe20001000000 */
[----:B------:R-:W-:-:S02]  /*0990*/  @P2 FMUL R42, R42, 0.25 ;  /* 0x3e8000002a2a2820 */ /* 0x000fc40000400000 */
[----:B------:R-:W-:Y:S01]  /*09a0*/  @!P6 FMUL R38, R38, 16777216 ;  /* 0x4b8000002626e820 */ /* 0x000fe20000400000 */
[----:B------:R-:W-:Y:S01]  /*09b0*/  @!P6 FMUL R47, R47, 16777216 ;  /* 0x4b8000002f2fe820 */ /* 0x000fe20000400000 */
[----:B0-----:R-:W-:Y:S01]  /*09c0*/  FSETP.GT.AND P6, PT, R43, 8.50705917302346158658e+37, PT ;  /* 0x7e8000002b00780b */ /* 0x001fe20003fc4000 */
[----:B------:R-:W0:Y:S01]  /*09d0*/  MUFU.SQRT R44, R44 ;  /* 0x0000002c002c7308 */ /* 0x000e220000002000 */
[----:B------:R-:W-:Y:S01]  /*09e0*/  @!P3 FMUL R42, R42, 16777216 ;  /* 0x4b8000002a2ab820 */ /* 0x000fe20000400000 */
[----:B------:R-:W-:Y:S01]  /*09f0*/  @!P3 FMUL R45, R45, 16777216 ;  /* 0x4b8000002d2db820 */ /* 0x000fe20000400000 */
[----:B------:R-:W-:Y:S02]  /*0a00*/  FSETP.GEU.AND P3, PT, R43, 1.175494350822287508e-38, PT ;  /* 0x008000002b00780b */ /* 0x000fe40003f6e000 */
[C---:B------:R-:W-:Y:S01]  /*0a10*/  FSETP.GEU.AND P4, PT, R39.reuse, 1.175494350822287508e-38, PT ;  /* 0x008000002700780b */ /* 0x040fe20003f8e000 */
[----:B------:R-:W-:Y:S01]  /*0a20*/  @P5 FMUL R39, R39, 0.25 ;  /* 0x3e80000027275820 */ /* 0x000fe20000400000 */
[----:B------:R-:W-:-:S02]  /*0a30*/  FSEL R8, R85, 1, P5 ;  /* 0x3f80000055087808 */ /* 0x000fc40002800000 */
[C---:B------:R-:W-:Y:S02]  /*0a40*/  FSETP.GT.AND P5, PT, R40.reuse, 8.50705917302346158658e+37, PT ;  /* 0x7e8000002800780b */ /* 0x040fe40003fa4000 */
[----:B------:R-:W-:Y:S01]  /*0a50*/  FSEL R24, R85, 1, P6 ;  /* 0x3f80000055187808 */ /* 0x000fe20003000000 */
[----:B------:R-:W-:Y:S01]  /*0a60*/  @P6 FMUL R43, R43, 0.25 ;  /* 0x3e8000002b2b6820 */ /* 0x000fe20000400000 */
[----:B------:R-:W-:-:S03]  /*0a70*/  FSETP.GEU.AND P2, PT, R40, 1.175494350822287508e-38, PT ;  /* 0x008000002800780b */ /* 0x000fc60003f4e000 */
[----:B------:R-:W-:Y:S01]  /*0a80*/  @!P3 FMUL R43, R43, 16777216 ;  /* 0x4b8000002b2bb820 */ /* 0x000fe20000400000 */
[----:B------:R-:W-:Y:S01]  /*0a90*/  @!P3 FMUL R24, R24, 16777216 ;  /* 0x4b8000001818b820 */ /* 0x000fe20000400000 */
[----:B0-----:R-:W-:Y:S02]  /*0aa0*/  FSETP.GT.AND P3, PT, R44, 8.50705917302346158658e+37, PT ;  /* 0x7e8000002c00780b */ /* 0x001fe40003f64000 */
[----:B------:R-:W-:Y:S02]  /*0ab0*/  FSEL R49, R85, 1, P5 ;  /* 0x3f80000055317808 */ /* 0x000fe40002800000 */
[----:B------:R-:W-:Y:S01]  /*0ac0*/  @P5 FMUL R40, R40, 0.25 ;  /* 0x3e80000028285820 */ /* 0x000fe20000400000 */
[C---:B------:R-:W-:Y:S01]  /*0ad0*/  FSETP.GEU.AND P5, PT, R44.reuse, 1.175494350822287508e-38, PT ;  /* 0x008000002c00780b */ /* 0x040fe20003fae000 */
[----:B------:R-:W-:Y:S01]  /*0ae0*/  @!P4 FMUL R39, R39, 16777216 ;  /* 0x4b8000002727c820 */ /* 0x000fe20000400000 */
[----:B------:R-:W0:Y:S06]  /*0af0*/  MUFU.RCP R0, R0 ;  /* 0x0000000000007308 */ /* 0x000e2c0000001000 */
[----:B------:R-:W-:-:S02]  /*0b00*/  @P3 FMUL R44, R44, 0.25 ;  /* 0x3e8000002c2c3820 */ /* 0x000fc40000400000 */
[----:B------:R-:W1:Y:S03]  /*0b10*/  MUFU.RCP R39, R39 ;  /* 0x0000002700277308 */ /* 0x000e660000001000 */
[----:B------:R-:W-:Y:S01]  /*0b20*/  @!P5 FMUL R44, R44, 16777216 ;  /* 0x4b8000002c2cd820 */ /* 0x000fe20000400000 */
[----:B------:R-:W-:-:S04]  /*0b30*/  @!P4 FMUL R8, R8, 16777216 ;  /* 0x4b8000000808c820 */ /* 0x000fc80000400000 */
[----:B------:R-:W2:Y:S01]  /*0b40*/  MUFU.SQRT R48, R13 ;  /* 0x0000000d00307308 */ /* 0x000ea20000002000 */
[----:B------:R-:W-:-:S07]  /*0b50*/  FSETP.GT.AND P4, PT, R46, 8.50705917302346158658e+37, PT ;  /* 0x7e8000002e00780b */ /* 0x000fce0003f84000 */
[----:B------:R-:W4:Y:S08]  /*0b60*/  MUFU.RCP R10, R10 ;  /* 0x0000000a000a7308 */ /* 0x000f300000001000 */
[----:B------:R-:W0:Y:S08]  /*0b70*/  MUFU.RCP R38, R38 ;  /* 0x0000002600267308 */ /* 0x000e300000001000 */
[----:B------:R-:W0:Y:S01]  /*0b80*/  MUFU.RCP R83, R44 ;  /* 0x0000002c00537308 */ /* 0x000e220000001000 */
[----:B-----5:R-:W-:-:S07]  /*0b90*/  FADD R32, R22, R32 ;  /* 0x0000002016207221 */ /* 0x020fce0000000000 */
[----:B------:R0:W-:Y:S01]  /*0ba0*/  MUFU.RCP R86, R5 ;  /* 0x0000000500567308 */ /* 0x0001e20000001000 */
[----:B------:R-:W-:Y:S01]  /*0bb0*/  @!P2 FMUL R40, R40, 16777216 ;  /* 0x4b8000002828a820 */ /* 0x000fe20000400000 */
[----:B------:R-:W-:Y:S01]  /*0bc0*/  @!P2 FMUL R49, R49, 16777216 ;  /* 0x4b8000003131a820 */ /* 0x000fe20000400000 */
[----:B------:R-:W-:Y:S01]  /*0bd0*/  FADD R33, R23, R33 ;  /* 0x0000002117217221 */ /* 0x000fe20000000000 */
[----:B0-----:R-:W-:Y:S01]  /*0be0*/  FMUL R5, R0, R3 ;  /* 0x0000000300057220 */ /* 0x001fe20000400000 */
[----:B-1----:R-:W-:-:S03]  /*0bf0*/  FMUL R3, R39, R8 ;  /* 0x0000000827037220 */ /* 0x002fc60000400000 */
[----:B------:R0:W1:Y:S01]  /*0c00*/  MUFU.RCP R13, R4 ;  /* 0x00000004000d7308 */ /* 0x0000620000001000 */
[----:B------:R-:W-:Y:S02]  /*0c10*/  FSEL R8, R85, 1, P3 ;  /* 0x3f80000055087808 */ /* 0x000fe40001800000 */
[----:B--2---:R-:W-:-:S05]  /*0c20*/  FSETP.GT.AND P2, PT, R48, 8.50705917302346158658e+37, PT ;  /* 0x7e8000003000780b */ /* 0x004fca0003f44000 */
[----:B------:R-:W2:Y:S01]  /*0c30*/  MUFU.RCP R42, R42 ;  /* 0x0000002a002a7308 */ /* 0x000ea20000001000 */
[----:B------:R-:W-:Y:S01]  /*0c40*/  @!P5 FMUL R8, R8, 16777216 ;  /* 0x4b8000000808d820 */ /* 0x000fe20000400000 */
[----:B------:R-:W-:-:S06]  /*0c50*/  FSETP.GEU.AND P6, PT, R46, 1.175494350822287508e-38, PT ;  /* 0x008000002e00780b */ /* 0x000fcc0003fce000 */
[----:B------:R-:W5:Y:S01]  /*0c60*/  MUFU.RCP R43, R43 ;  /* 0x0000002b002b7308 */ /* 0x000f620000001000 */
[----:B------:R-:W-:Y:S01]  /*0c70*/  FADD R20, R32, -R20 ;  /* 0x8000001420147221 */ /* 0x000fe20000000000 */
[----:B------:R-:W-:Y:S01]  /*0c80*/  @P4 FMUL R46, R46, 0.25 ;  /* 0x3e8000002e2e4820 */ /* 0x000fe20000400000 */
[----:B------:R-:W-:Y:S01]  /*0c90*/  FSEL R51, R85, 1, P4 ;  /* 0x3f80000055337808 */ /* 0x000fe20002000000 */
[----:B----4-:R-:W-:Y:S01]  /*0ca0*/  FMUL R10, R10, R9 ;  /* 0x000000090a0a7220 */ /* 0x010fe20000400000 */
[----:B0-----:R-:W-:Y:S01]  /*0cb0*/  FMUL R4, R38, R47 ;  /* 0x0000002f26047220 */ /* 0x001fe20000400000 */
[----:B------:R-:W-:Y:S01]  /*0cc0*/  FADD R21, R33, -R21 ;  /* 0x8000001521157221 */ /* 0x000fe20000000000 */
[----:B------:R-:W-:Y:S01]  /*0cd0*/  FSETP.GEU.AND P4, PT, R48, 1.175494350822287508e-38, PT ;  /* 0x008000003000780b */ /* 0x000fe20003f8e000 */
[----:B------:R-:W-:Y:S01]  /*0ce0*/  FMUL R83, R83, R8 ;  /* 0x0000000853537220 */ /* 0x000fe20000400000 */
[----:B------:R-:W0:Y:S01]  /*0cf0*/  LDC.64 R38, c[0x0][0x228] ;  /* 0x00008a00ff267b82 */ /* 0x000e220000000a00 */
[----:B---3--:R-:W-:Y:S01]  /*0d00*/  FADD R8, R17, 9.9999997473787516356e-06 ;  /* 0x3727c5ac11087421 */ /* 0x008fe20000000000 */
[----:B------:R-:W-:Y:S01]  /*0d10*/  FMUL R5, R5, R20 ;  /* 0x0000001405057220 */ /* 0x000fe20000400000 */
[----:B------:R-:W-:Y:S01]  /*0d20*/  FMUL R10, R10, R21 ;  /* 0x000000150a0a7220 */ /* 0x000fe20000400000 */
[----:B-1----:R-:W-:Y:S01]  /*0d30*/  FMUL R13, R13, R2 ;  /* 0x000000020d0d7220 */ /* 0x002fe20000400000 */
[----:B--2---:R-:W-:Y:S01]  /*0d40*/  FMUL R2, R42, R45 ;  /* 0x0000002d2a027220 */ /* 0x004fe20000400000 */
[----:B------:R-:W-:Y:S01]  /*0d50*/  FFMA R5, R5, R6, R14 ;  /* 0x0000000605057223 */ /* 0x000fe2000000000e */
[----:B-----5:R-:W-:Y:S01]  /*0d60*/  FMUL R0, R43, R24 ;  /* 0x000000182b007220 */ /* 0x020fe20000400000 */
[----:B------:R-:W-:Y:S01]  /*0d70*/  FFMA R6, R10, R7, R15 ;  /* 0x000000070a067223 */ /* 0x000fe2000000000f */
[----:B------:R-:W1:Y:S01]  /*0d80*/  MUFU.SQRT R8, R8 ;  /* 0x0000000800087308 */ /* 0x000e620000002000 */
[----:B------:R-:W-:-:S04]  /*0d90*/  IMAD.WIDE R42, R12, 0x4, R18 ;  /* 0x000000040c2a7825 */ /* 0x000fc800078e0212 */
[----:B------:R-:W-:Y:S01]  /*0da0*/  FADD R7, R16, 9.9999997473787516356e-06 ;  /* 0x3727c5ac10077421 */ /* 0x000fe20000000000 */
[----:B------:R-:W-:Y:S02]  /*0db0*/  @P2 FMUL R48, R48, 0.25 ;  /* 0x3e80000030302820 */ /* 0x000fe40000400000 */
[----:B------:R-:W2:Y:S02]  /*0dc0*/  MUFU.RCP R40, R40 ;  /* 0x0000002800287308 */ /* 0x000ea40000001000 */
[----:B------:R-:W-:Y:S01]  /*0dd0*/  @!P4 FMUL R48, R48, 16777216 ;  /* 0x4b8000003030c820 */ /* 0x000fe20000400000 */
[----:B------:R3:W4:Y:S01]  /*0de0*/  @!P0 LDG.E.EL.64 R54, desc[UR4][R42.64] ;  /* 0x000000042a368981 */ /* 0x000722000c2e1b00 */
[----:B------:R-:W-:Y:S01]  /*0df0*/  @!P6 FMUL R46, R46, 16777216 ;  /* 0x4b8000002e2ee820 */ /* 0x000fe20000400000 */
[----:B------:R-:W-:Y:S02]  /*0e00*/  CS2R R20, SRZ ;  /* 0x0000000000147805 */ /* 0x000fe4000001ff00 */
[----:B------:R-:W-:Y:S01]  /*0e10*/  FSEL R23, R85, 1, P2 ;  /* 0x3f80000055177808 */ /* 0x000fe20001000000 */
[----:B------:R-:W5:Y:S01]  /*0e20*/  MUFU.SQRT R7, R7 ;  /* 0x0000000700077308 */ /* 0x000f620000002000 */
[----:B------:R-:W-:Y:S01]  /*0e30*/  IMAD.WIDE R44, R93, 0x4, R30 ;  /* 0x000000045d2c7825 */ /* 0x000fe200078e021e */
[----:B------:R-:W-:-:S03]  /*0e40*/  CS2R R16, SRZ ;  /* 0x0000000000107805 */ /* 0x000fc6000001ff00 */
[----:B---3--:R-:W-:-:S04]  /*0e50*/  IMAD.WIDE R42, R93, 0x4, R36 ;  /* 0x000000045d2a7825 */ /* 0x008fc800078e0224 */
[----:B------:R-:W-:Y:S01]  /*0e60*/  IMAD.WIDE R36, R12, 0x4, R36 ;  /* 0x000000040c247825 */ /* 0x000fe200078e0224 */
[----:B------:R-:W3:Y:S03]  /*0e70*/  MUFU.RCP R84, R48 ;  /* 0x0000003000547308 */ /* 0x000ee60000001000 */
[----:B------:R-:W-:Y:S01]  /*0e80*/  FADD R72, R72, 9.9999997473787516356e-06 ;  /* 0x3727c5ac48487421 */ /* 0x000fe20000000000 */
[----:B------:R-:W-:Y:S01]  /*0e90*/  IMAD.WIDE R30, R12, 0x4, R30 ;  /* 0x000000040c1e7825 */ /* 0x000fe200078e021e */
[----:B------:R0:W4:Y:S03]  /*0ea0*/  @!P0 LDG.E.EL.64 R20, desc[UR4][R36.64] ;  /* 0x0000000424148981 */ /* 0x000126000c2e1b00 */
[----:B------:R-:W-:Y:S01]  /*0eb0*/  @!P4 FMUL R23, R23, 16777216 ;  /* 0x4b8000001717c820 */ /* 0x000fe20000400000 */
[----:B------:R-:W3:Y:S01]  /*0ec0*/  MUFU.RCP R82, R46 ;  /* 0x0000002e00527308 */ /* 0x000ee20000001000 */
[----:B-1----:R-:W-:Y:S01]  /*0ed0*/  FSETP.GT.AND P4, PT, R8, 8.50705917302346158658e+37, PT ;  /* 0x7e8000000800780b */ /* 0x002fe20003f84000 */
[----:B--2---:R-:W-:Y:S01]  /*0ee0*/  FMUL R9, R40, R49 ;  /* 0x0000003128097220 */ /* 0x004fe20000400000 */
[----:B------:R1:W2:Y:S01]  /*0ef0*/  @!P0 LDG.E.EL.64 R16, desc[UR4][R30.64] ;  /* 0x000000041e108981 */ /* 0x0002a2000c2e1b00 */
[----:B0-----:R-:W0:Y:S04]  /*0f00*/  LDC.64 R36, c[0x0][0x260] ;  /* 0x00009800ff247b82 */ /* 0x001e280000000a00 */
[----:B------:R-:W3:Y:S01]  /*0f10*/  MUFU.SQRT R40, R72 ;  /* 0x0000004800287308 */ /* 0x000ee20000002000 */
[----:B------:R-:W-:Y:S01]  /*0f20*/  FMUL R86, R86, R25 ;  /* 0x0000001956567220 */ /* 0x000fe20000400000 */
[----:B------:R-:W-:Y:S01]  /*0f30*/  FSETP.GEU.AND P3, PT, R8, 1.175494350822287508e-38, PT ;  /* 0x008000000800780b */ /* 0x000fe20003f6e000 */
[----:B-1----:R-:W-:-:S04]  /*0f40*/  IMAD.WIDE R30, R11, 0x4, R38 ;  /* 0x000000040b1e7825 */ /* 0x002fc800078e0226 */
[----:B------:R-:W-:Y:S01]  /*0f50*/  @!P6 FMUL R51, R51, 16777216 ;  /* 0x4b8000003333e820 */ /* 0x000fe20000400000 */
[----:B-----5:R-:W-:Y:S01]  /*0f60*/  FSETP.GT.AND P6, PT, R7, 8.50705917302346158658e+37, PT ;  /* 0x7e8000000700780b */ /* 0x020fe20003fc4000 */
[----:B------:R-:W-:Y:S01]  /*0f70*/  IMAD.WIDE R24, R93, 0x4, R18 ;  /* 0x000000045d187825 */ /* 0x000fe200078e0212 */
[----:B------:R1:W5:Y:S03]  /*0f80*/  @!P1 LDG.E.EL.64 R80, desc[UR4][R30.64] ;  /* 0x000000041e509981 */ /* 0x000366000c2e1b00 */
[----:B---3--:R-:W-:Y:S01]  /*0f90*/  FMUL R84, R84, R23 ;  /* 0x0000001754547220 */ /* 0x008fe20000400000 */
[----:B------:R-:W-:Y:S02]  /*0fa0*/  CS2R R14, SRZ ;  /* 0x00000000000e7805 */ /* 0x000fe4000001ff00 */
[----:B------:R-:W-:Y:S01]  /*0fb0*/  CS2R R18, SRZ ;  /* 0x0000000000127805 */ /* 0x000fe2000001ff00 */
[----:B------:R3:W2:Y:S01]  /*0fc0*/  @!P0 LDG.E.EL.64 R60, desc[UR4][R24.64] ;  /* 0x00000004183c8981 */ /* 0x0006a2000c2e1b00 */
[----:B------:R-:W-:Y:S01]  /*0fd0*/  FMUL R82, R82, R51 ;  /* 0x0000003352527220 */ /* 0x000fe20000400000 */
[----:B------:R-:W-:Y:S01]  /*0fe0*/  CS2R R22, SRZ ;  /* 0x0000000000167805 */ /* 0x000fe2000001ff00 */
[----:B-1----:R-:W-:-:S04]  /*0ff0*/  IMAD.WIDE R30, R41, 0x4, R52 ;  /* 0x00000004291e7825 */ /* 0x002fc800078e0234 */
[----:B------:R-:W-:Y:S01]  /*1000*/  @P4 FMUL R8, R8, 0.25 ;  /* 0x3e80000008084820 */ /* 0x000fe20000400000 */
[----:B------:R1:W2:Y:S01]  /*1010*/  @!P0 LDG.E.EL.64 R14, desc[UR4][R44.64] ;  /* 0x000000042c0e8981 */ /* 0x0002a2000c2e1b00 */
[----:B---3--:R-:W-:Y:S01]  /*1020*/  CS2R R24, SRZ ;  /* 0x0000000000187805 */ /* 0x008fe2000001ff00 */
[--C-:B------:R-:W-:Y:S02]  /*1030*/  IMAD.WIDE R46, R93, 0x4, R26.reuse ;  /* 0x000000045d2e7825 */ /* 0x100fe400078e021a */
[----:B------:R3:W2:Y:S02]  /*1040*/  @!P1 LDG.E.EL.64 R64, desc[UR4][R30.64] ;  /* 0x000000041e409981 */ /* 0x0006a4000c2e1b00 */
[----:B------:R-:W-:Y:S02]  /*1050*/  IMAD.WIDE R50, R12, 0x4, R26 ;  /* 0x000000040c327825 */ /* 0x000fe400078e021a */
[----:B------:R0:W2:Y:S01]  /*1060*/  @!P0 LDG.E.EL.64 R18, desc[UR4][R42.64] ;  /* 0x000000042a128981 */ /* 0x0000a2000c2e1b00 */
[----:B------:R-:W-:-:S02]  /*1070*/  CS2R R78, SRZ ;  /* 0x00000000004e7805 */ /* 0x000fc4000001ff00 */
[----:B-1----:R-:W-:Y:S02]  /*1080*/  CS2R R44, SRZ ;  /* 0x00000000002c7805 */ /* 0x002fe4000001ff00 */
[----:B------:R-:W-:Y:S01]  /*1090*/  FSETP.GEU.AND P5, PT, R7, 1.175494350822287508e-38, PT ;  /* 0x008000000700780b */ /* 0x000fe20003fae000 */
[----:B------:R1:W2:Y:S01]  /*10a0*/  @!P0 LDG.E.EL.64 R22, desc[UR4][R46.64] ;  /* 0x000000042e168981 */ /* 0x0002a2000c2e1b00 */
[----:B---3--:R-:W3:Y:S01]  /*10b0*/  LDC.64 R30, c[0x0][0x268] ;  /* 0x00009a00ff1e7b82 */ /* 0x008ee20000000a00 */
[----:B------:R-:W-:Y:S02]  /*10c0*/  FSETP.GT.AND P2, PT, R40, 8.50705917302346158658e+37, PT ;  /* 0x7e8000002800780b */ /* 0x000fe40003f44000 */
[----:B------:R1:W2:Y:S01]  /*10d0*/  @!P0 LDG.E.EL.64 R24, desc[UR4][R50.64] ;  /* 0x0000000432188981 */ /* 0x0002a2000c2e1b00 */
[----:B------:R-:W-:Y:S01]  /*10e0*/  @!P3 FMUL R8, R8, 16777216 ;  /* 0x4b8000000808b820 */ /* 0x000fe20000400000 */
[----:B0-----:R-:W-:-:S04]  /*10f0*/  IMAD.WIDE R42, R11, 0x4, R52 ;  /* 0x000000040b2a7825 */ /* 0x001fc800078e0234 */
[----:B------:R-:W-:Y:S01]  /*1100*/  @P6 FMUL R7, R7, 0.25 ;  /* 0x3e80000007076820 */ /* 0x000fe20000400000 */
[----:B------:R-:W-:Y:S01]  /*1110*/  FSEL R10, R85, 1, P6 ;  /* 0x3f800000550a7808 */ /* 0x000fe20003000000 */
[----:B------:R-:W-:Y:S01]  /*1120*/  IMAD.WIDE R48, R41, 0x4, R38 ;  /* 0x0000000429307825 */ /* 0x000fe200078e0226 */
[----:B-1----:R-:W-:-:S03]  /*1130*/  CS2R R46, SRZ ;  /* 0x00000000002e7805 */ /* 0x002fc6000001ff00 */
[C-C-:B------:R-:W-:Y:S01]  /*1140*/  IMAD.WIDE R50, R93.reuse, 0x4, R38.reuse ;  /* 0x000000045d327825 */ /* 0x140fe200078e0226 */
[----:B------:R-:W-:Y:S01]  /*1150*/  FSETP.GEU.AND P6, PT, R40, 1.175494350822287508e-38, PT ;  /* 0x008000002800780b */ /* 0x000fe20003fce000 */
[----:B------:R0:W2:Y:S02]  /*1160*/  @!P1 LDG.E.EL.64 R62, desc[UR4][R42.64] ;  /* 0x000000042a3e9981 */ /* 0x0000a4000c2e1b00 */
[----:B------:R-:W-:Y:S01]  /*1170*/  IMAD.WIDE R56, R12, 0x4, R38 ;  /* 0x000000040c387825 */ /* 0x000fe200078e0226 */
[----:B------:R-:W-:Y:S01]  /*1180*/  CS2R R66, SRZ ;  /* 0x0000000000427805 */ /* 0x000fe2000001ff00 */
[----:B------:R1:W2:Y:S02]  /*1190*/  @!P1 LDG.E.EL.64 R78, desc[UR4][R48.64] ;  /* 0x00000004304e9981 */ /* 0x0002a4000c2e1b00 */
[----:B------:R-:W-:Y:S01]  /*11a0*/  IMAD.WIDE R38, R93, 0x4, R52 ;  /* 0x000000045d267825 */ /* 0x000fe200078e0234 */
[----:B------:R-:W3:Y:S01]  /*11b0*/  MUFU.RCP R8, R8 ;  /* 0x0000000800087308 */ /* 0x000ee20000001000 */
[----:B------:R1:W2:Y:S02]  /*11c0*/  @!P0 LDG.E.EL.64 R44, desc[UR4][R56.64] ;  /* 0x00000004382c8981 */ /* 0x0002a4000c2e1b00 */
[----:B0-----:R-:W-:-:S02]  /*11d0*/  IMAD.WIDE R42, R11, 0x4, R36 ;  /* 0x000000040b2a7825 */ /* 0x001fc400078e0224 */
[----:B------:R0:W2:Y:S01]  /*11e0*/  @!P0 LDG.E.EL.64 R46, desc[UR4][R38.64] ;  /* 0x00000004262e8981 */ /* 0x0000a2000c2e1b00 */
[----:B-1----:R-:W-:Y:S01]  /*11f0*/  CS2R R48, SRZ ;  /* 0x0000000000307805 */ /* 0x002fe2000001ff00 */
[----:B------:R-:W-:Y:S02]  /*1200*/  IMAD.WIDE R52, R12, 0x4, R52 ;  /* 0x000000040c347825 */ /* 0x000fe400078e0234 */
[----:B------:R1:W2:Y:S01]  /*1210*/  @!P1 LDG.E.EL.64 R66, desc[UR4][R42.64] ;  /* 0x000000042a429981 */ /* 0x0002a2000c2e1b00 */
[----:B------:R-:W-:Y:S02]  /*1220*/  CS2R R56, SRZ ;  /* 0x0000000000387805 */ /* 0x000fe4000001ff00 */
[----:B------:R-:W-:Y:S01]  /*1230*/  CS2R R26, SRZ ;  /* 0x00000000001a7805 */ /* 0x000fe2000001ff00 */
[----:B------:R-:W-:Y:S01]  /*1240*/  @!P5 FMUL R7, R7, 16777216 ;  /* 0x4b8000000707d820 */ /* 0x000fe20000400000 */
[----:B------:R3:W2:Y:S01]  /*1250*/  @!P0 LDG.E.EL.64 R48, desc[UR4][R52.64] ;  /* 0x0000000434308981 */ /* 0x0006a2000c2e1b00 */
[----:B0-----:R-:W-:-:S04]  /*1260*/  IMAD.WIDE R38, R41, 0x4, R36 ;  /* 0x0000000429267825 */ /* 0x001fc800078e0224 */
[----:B------:R-:W-:Y:S01]  /*1270*/  @P2 FMUL R40, R40, 0.25 ;  /* 0x3e80000028282820 */ /* 0x000fe20000400000 */
[----:B------:R-:W2:Y:S01]  /*1280*/  @!P0 LDG.E.EL.64 R26, desc[UR4][R50.64] ;  /* 0x00000004321a8981 */ /* 0x000ea2000c2e1b00 */
[----:B-1----:R-:W-:-:S03]  /*1290*/  FSEL R43, R85, 1, P4 ;  /* 0x3f800000552b7808 */ /* 0x002fc60002000000 */
[----:B------:R0:W2:Y:S01]  /*12a0*/  @!P1 LDG.E.EL.64 R56, desc[UR4][R38.64] ;  /* 0x0000000426389981 */ /* 0x0000a2000c2e1b00 */
[----:B---3--:R-:W-:Y:S01]  /*12b0*/  CS2R R52, SRZ ;  /* 0x0000000000347805 */ /* 0x008fe2000001ff00 */
[----:B------:R-:W-:Y:S01]  /*12c0*/  @!P6 FMUL R40, R40, 16777216 ;  /* 0x4b8000002828e820 */ /* 0x000fe20000400000 */
[----:B------:R-:W-:Y:S01]  /*12d0*/  @!P3 FMUL R43, R43, 16777216 ;  /* 0x4b8000002b2bb820 */ /* 0x000fe20000400000 */
[----:B------:R-:W1:Y:S01]  /*12e0*/  MUFU.RCP R7, R7 ;  /* 0x0000000700077308 */ /* 0x000e620000001000 */
[----:B0-----:R-:W-:-:S04]  /*12f0*/  IMAD.WIDE R38, R93, 0x4, R36 ;  /* 0x000000045d267825 */ /* 0x001fc800078e0224 */
[----:B------:R-:W-:Y:S01]  /*1300*/  IMAD.WIDE R36, R12, 0x4, R36 ;  /* 0x000000040c247825 */ /* 0x000fe200078e0224 */
[----:B------:R-:W-:Y:S02]  /*1310*/  CS2R R50, SRZ ;  /* 0x0000000000327805 */ /* 0x000fe4000001ff00 */
[----:B------:R0:W3:Y:S01]  /*1320*/  MUFU.RCP R72, R40 ;  /* 0x0000002800487308 */ /* 0x0000e20000001000 */
[----:B------:R-:W-:Y:S01]  /*1330*/  FMUL R8, R8, R43 ;  /* 0x0000002b08087220 */ /* 0x000fe20000400000 */
[----:B------:R0:W2:Y:S01]  /*1340*/  @!P0 LDG.E.EL.64 R52, desc[UR4][R36.64] ;  /* 0x0000000424348981 */ /* 0x0000a2000c2e1b00 */
[----:B------:R-:W-:Y:S01]  /*1350*/  CS2R R42, SRZ ;  /* 0x00000000002a7805 */ /* 0x000fe2000001ff00 */
[----:B------:R-:W-:Y:S02]  /*1360*/  IMAD.WIDE R90, R87, 0x4, R90 ;  /* 0x00000004575a7825 */ /* 0x000fe400078e025a */
[----:B------:R1:W2:Y:S02]  /*1370*/  @!P0 LDG.E.EL.64 R50, desc[UR4][R38.64] ;  /* 0x0000000426328981 */ /* 0x0002a4000c2e1b00 */
[----:B0-----:R-:W-:Y:S01]  /*1380*/  IMAD.WIDE R36, R41, 0x4, R30 ;  /* 0x0000000429247825 */ /* 0x001fe200078e021e */
[----:B------:R-:W-:-:S02]  /*1390*/  CS2R R40, SRZ ;  /* 0x0000000000287805 */ /* 0x000fc4000001ff00 */
[----:B-1----:R-:W-:Y:S01]  /*13a0*/  FSEL R39, R85, 1, P2 ;  /* 0x3f80000055277808 */ /* 0x002fe20001000000 */
[----:B------:R-:W-:-:S03]  /*13b0*/  @!P5 FMUL R10, R10, 16777216 ;  /* 0x4b8000000a0ad820 */ /* 0x000fc60000400000 */
[----:B------:R-:W5:Y:S01]  /*13c0*/  @!P1 LDG.E.128 R40, desc[UR4][R90.64] ;  /* 0x000000045a289981 */ /* 0x000f62000c1e1d00 */
[----:B------:R-:W-:Y:S01]  /*13d0*/  CS2R R58, SRZ ;  /* 0x00000000003a7805 */ /* 0x000fe2000001ff00 */
[----:B------:R-:W-:Y:S01]  /*13e0*/  @!P6 FMUL R39, R39, 16777216 ;  /* 0x4b8000002727e820 */ /* 0x000fe20000400000 */
[----:B------:R-:W-:Y:S01]  /*13f0*/  FMUL R7, R7, R10 ;  /* 0x0000000a07077220 */ /* 0x000fe20000400000 */
[----:B------:R-:W-:Y:S01]  /*1400*/  CS2R R68, SRZ ;  /* 0x0000000000447805 */ /* 0x000fe2000001ff00 */
[----:B------:R-:W-:-:S04]  /*1410*/  IMAD.WIDE R10, R11, 0x4, R30 ;  /* 0x000000040b0a7825 */ /* 0x000fc800078e021e */
[----:B---3--:R-:W-:Y:S01]  /*1420*/  FMUL R72, R72, R39 ;  /* 0x0000002748487220 */ /* 0x008fe20000400000 */
[----:B------:R0:W3:Y:S01]  /*1430*/  @!P1 LDG.E.EL.64 R58, desc[UR4][R36.64] ;  /* 0x00000004243a9981 */ /* 0x0000e2000c2e1b00 */
[----:B------:R-:W-:-:S03]  /*1440*/  CS2R R38, SRZ ;  /* 0x0000000000267805 */ /* 0x000fc6000001ff00 */
[----:B------:R1:W3:Y:S01]  /*1450*/  @!P1 LDG.E.EL.64 R68, desc[UR4][R10.64] ;  /* 0x000000040a449981 */ /* 0x0002e2000c2e1b00 */
[----:B0-----:R-:W-:-:S06]  /*1460*/  CS2R R36, SRZ ;  /* 0x0000000000247805 */ /* 0x001fcc000001ff00 */
[----:B------:R-:W4:Y:S01]  /*1470*/  @!P0 LDG.E.128 R36, desc[UR4][R88.64+0x800] ;  /* 0x0008000458248981 */ /* 0x000f22000c1e1d00 */
[----:B-1----:R-:W-:Y:S01]  /*1480*/  CS2R R10, SRZ ;  /* 0x00000000000a7805 */ /* 0x002fe2000001ff00 */
[----:B------:R-:W-:-:S04]  /*1490*/  IMAD.WIDE R92, R93, 0x4, R30 ;  /* 0x000000045d5c7825 */ /* 0x000fc800078e021e */
[----:B------:R-:W-:Y:S01]  /*14a0*/  FADD R34, R28, R34 ;  /* 0x000000221c227221 */ /* 0x000fe20000000000 */
[----:B------:R-:W-:Y:S01]  /*14b0*/  FADD R35, R29, R35 ;  /* 0x000000231d237221 */ /* 0x000fe20000000000 */
[----:B------:R-:W-:Y:S01]  /*14c0*/  CS2R R28, SRZ ;  /* 0x00000000001c7805 */ /* 0x000fe2000001ff00 */
[----:B------:R0:W4:Y:S01]  /*14d0*/  @!P0 LDG.E.EL.64 R10, desc[UR4][R92.64] ;  /* 0x000000045c0a8981 */ /* 0x000122000c2e1b00 */
[----:B------:R-:W-:Y:S01]  /*14e0*/  FADD R74, R34, -R74 ;  /* 0x8000004a224a7221 */ /* 0x000fe20000000000 */
[----:B0-----:R-:W-:Y:S01]  /*14f0*/  IMAD.WIDE R92, R12, 0x4, R30 ;  /* 0x000000040c5c7825 */ /* 0x001fe200078e021e */
[----:B------:R-:W-:-:S03]  /*1500*/  CS2R R30, SRZ ;  /* 0x00000000001e7805 */ /* 0x000fc6000001ff00 */
[----:B------:R-:W-:-:S03]  /*1510*/  FMUL R13, R13, R74 ;  /* 0x0000004a0d0d7220 */ /* 0x000fc60000400000 */
[----:B------:R-:W4:Y:S01]  /*1520*/  @!P0 LDG.E.128 R28, desc[UR4][R90.64+0x800] ;  /* 0x000800045a1c8981 */ /* 0x000f22000c1e1d00 */
[----:B------:R-:W-:Y:S01]  /*1530*/  FFMA R70, R13, R70, R76 ;  /* 0x000000460d467223 */ /* 0x000fe2000000004c */
[----:B------:R-:W-:-:S06]  /*1540*/  CS2R R12, SRZ ;  /* 0x00000000000c7805 */ /* 0x000fcc000001ff00 */
[----:B------:R-:W4:Y:S01]  /*1550*/  @!P0 LDG.E.EL.64 R12, desc[UR4][R92.64] ;  /* 0x000000045c0c8981 */ /* 0x000f22000c2e1b00 */
[----:B------:R-:W-:-:S04]  /*1560*/  FADD R73, R73, 9.9999997473787516356e-06 ;  /* 0x3727c5ac49497421 */ /* 0x000fc80000000000 */
[----:B------:R-:W0:Y:S02]  /*1570*/  MUFU.SQRT R74, R73 ;  /* 0x00000049004a7308 */ /* 0x000e240000002000 */
[C---:B0-----:R-:W-:Y:S02]  /*1580*/  FSETP.GT.AND P2, PT, R74.reuse, 8.50705917302346158658e+37, PT ;  /* 0x7e8000004a00780b */ /* 0x041fe40003f44000 */
[----:B------:R-:W-:-:S11]  /*1590*/  FSETP.GEU.AND P3, PT, R74, 1.175494350822287508e-38, PT ;  /* 0x008000004a00780b */ /* 0x000fd60003f6e000 */
[----:B------:R-:W-:-:S04]  /*15a0*/  @P2 FMUL R74, R74, 0.25 ;  /* 0x3e8000004a4a2820 */ /* 0x000fc80000400000 */
[----:B------:R-:W-:-:S06]  /*15b0*/  @!P3 FMUL R74, R74, 16777216 ;  /* 0x4b8000004a4ab820 */ /* 0x000fcc0000400000 */
[----:B------:R-:W0:Y:S01]  /*15c0*/  MUFU.RCP R74, R74 ;  /* 0x0000004a004a7308 */ /* 0x000e220000001000 */
[----:B------:R-:W-:Y:S01]  /*15d0*/  FSEL R85, R85, 1, P2 ;  /* 0x3f80000055557808 */ /* 0x000fe20001000000 */
[----:B------:R-:W-:-:S04]  /*15e0*/  FADD R75, R35, -R75 ;  /* 0x8000004b234b7221 */ /* 0x000fc80000000000 */
[----:B------:R-:W-:Y:S01]  /*15f0*/  FMUL R86, R86, R75 ;  /* 0x0000004b56567220 */ /* 0x000fe20000400000 */
[----:B------:R-:W-:-:S03]  /*1600*/  @!P3 FMUL R85, R85, 16777216 ;  /* 0x4b8000005555b820 */ /* 0x000fc60000400000 */
[----:B------:R-:W-:Y:S01]  /*1610*/  FFMA R71, R86, R71, R77 ;  /* 0x0000004756477223 */ /* 0x000fe2000000004d */
[----:B0-----:R-:W-:Y:S01]  /*1620*/  FMUL R73, R74, R85 ;  /* 0x000000554a497220 */ /* 0x001fe20000400000 */
[----:B------:R0:W-:Y:S01]  /*1630*/  @!P1 STG.E.128 desc[UR4][R88.64], R32 ;  /* 0x0000002058009986 */ /* 0x0001e2000c101d04 */
[----:B-----5:R-:W-:Y:S01]  /*1640*/  FADD R40, R80, R40 ;  /* 0x0000002850287221 */ /* 0x020fe20000000000 */
[----:B--2---:R-:W-:Y:S01]  /*1650*/  FADD R42, R78, R42 ;  /* 0x0000002a4e2a7221 */ /* 0x004fe20000000000 */
[----:B------:R-:W-:Y:S02]  /*1660*/  FADD R43, R79, R43 ;  /* 0x0000002b4f2b7221 */ /* 0x000fe40000000000 */
[----:B------:R-:W-:Y:S01]  /*1670*/  FADD R62, R40, -R62 ;  /* 0x8000003e283e7221 */ /* 0x000fe20000000000 */
[----:B------:R-:W-:Y:S01]  /*1680*/  FADD R64, R42, -R64 ;  /* 0x800000402a407221 */ /* 0x000fe20000000000 */
[----:B------:R-:W-:Y:S02]  /*1690*/  FADD R65, R43, -R65 ;  /* 0x800000412b417221 */ /* 0x000fe40000000000 */
[----:B------:R-:W-:-:S02]  /*16a0*/  FMUL R9, R9, R62 ;  /* 0x0000003e09097220 */ /* 0x000fc40000400000 */
[----:B------:R-:W-:Y:S02]  /*16b0*/  FMUL R84, R84, R65 ;  /* 0x0000004154547220 */ /* 0x000fe40000400000 */
[----:B---3--:R-:W-:Y:S01]  /*16c0*/  FFMA R66, R9, R66, R68 ;  /* 0x0000004209427223 */ /* 0x008fe20000000044 */
[----:B------:R-:W-:-:S04]  /*16d0*/  FMUL R9, R83, R64 ;  /* 0x0000004053097220 */ /* 0x000fc80000400000 */
[----:B------:R-:W-:Y:S01]  /*16e0*/  FFMA R9, R9, R56, R58 ;  /* 0x0000003809097223 */ /* 0x000fe2000000003a */
[----:B------:R-:W-:Y:S01]  /*16f0*/  FFMA R56, R84, R57, R59 ;  /* 0x0000003954387223 */ /* 0x000fe2000000003b */
[----:B----4-:R-:W-:Y:S01]  /*1700*/  FADD R36, R60, R36 ;  /* 0x000000243c247221 */ /* 0x010fe20000000000 */
[----:B------:R-:W-:-:S03]  /*1710*/  FADD R37, R61, R37 ;  /* 0x000000253d257221 */ /* 0x000fc60000000000 */
[----:B------:R-:W-:-:S04]  /*1720*/  FADD R57, R36, -R14 ;  /* 0x8000000e24397221 */ /* 0x000fc80000000000 */
[----:B------:R-:W-:Y:S01]  /*1730*/  FMUL R57, R4, R57 ;  /* 0x0000003904397220 */ /* 0x000fe20000400000 */
[----:B------:R-:W-:Y:S02]  /*1740*/  FADD R4, R37, -R15 ;  /* 0x8000000f25047221 */ /* 0x000fe40000000000 */
[----:B------:R-:W1:Y:S01]  /*1750*/  LDC.64 R14, c[0x0][0x270] ;  /* 0x00009c00ff0e7b82 */ /* 0x000e620000000a00 */
[----:B------:R-:W-:Y:S01]  /*1760*/  FADD R39, R55, R39 ;  /* 0x0000002737277221 */ /* 0x000fe20000000000 */
[----:B------:R-:W-:-:S03]  /*1770*/  FADD R41, R81, R41 ;  /* 0x0000002951297221 */ /* 0x000fc60000000000 */
[----:B------:R-:W-:Y:S01]  /*1780*/  FADD R17, R39, -R17 ;  /* 0x8000001127117221 */ /* 0x000fe20000000000 */
[----:B------:R-:W-:Y:S01]  /*1790*/  FADD R63, R41, -R63 ;  /* 0x8000003f293f7221 */ /* 0x000fe20000000000 */
[----:B------:R-:W-:Y:S02]  /*17a0*/  FADD R38, R54, R38 ;  /* 0x0000002636267221 */ /* 0x000fe40000000000 */
[----:B------:R-:W-:Y:S01]  /*17b0*/  FMUL R0, R0, R17 ;  /* 0x0000001100007220 */ /* 0x000fe20000400000 */
[----:B------:R-:W-:Y:S01]  /*17c0*/  FMUL R82, R82, R63 ;  /* 0x0000003f52527220 */ /* 0x000fe20000400000 */
[----:B------:R-:W-:Y:S01]  /*17d0*/  FADD R28, R26, R28 ;  /* 0x0000001c1a1c7221 */ /* 0x000fe20000000000 */
[----:B------:R-:W-:Y:S01]  /*17e0*/  FADD R29, R27, R29 ;  /* 0x0000001d1b1d7221 */ /* 0x000fe20000000000 */
[----:B------:R-:W-:Y:S01]  /*17f0*/  FADD R30, R44, R30 ;  /* 0x0000001e2c1e7221 */ /* 0x000fe20000000000 */
[----:B------:R-:W-:Y:S01]  /*1800*/  FADD R31, R45, R31 ;  /* 0x0000001f2d1f7221 */ /* 0x000fe20000000000 */
[----:B------:R-:W-:Y:S01]  /*1810*/  FMUL R4, R3, R4 ;  /* 0x0000000403047220 */ /* 0x000fe20000400000 */
[----:B------:R-:W-:Y:S01]  /*1820*/  FFMA R21, R0, R21, R25 ;  /* 0x0000001500157223 */ /* 0x000fe20000000019 */
[----:B------:R-:W-:Y:S01]  /*1830*/  FADD R46, R28, -R46 ;  /* 0x8000002e1c2e7221 */ /* 0x000fe20000000000 */
[----:B------:R-:W-:Y:S01]  /*1840*/  FFMA R67, R82, R67, R69 ;  /* 0x0000004352437223 */ /* 0x000fe20000000045 */
[----:B------:R-:W-:Y:S01]  /*1850*/  FADD R55, R38, -R16 ;  /* 0x8000001026377221 */ /* 0x000fe20000000000 */
[----:B------:R-:W-:Y:S01]  /*1860*/  FADD R47, R29, -R47 ;  /* 0x8000002f1d2f7221 */ /* 0x000fe20000000000 */
[----:B------:R-:W-:Y:S01]  /*1870*/  FADD R3, R30, -R48 ;  /* 0x800000301e037221 */ /* 0x000fe20000000000 */
[----:B------:R-:W-:Y:S01]  /*1880*/  FADD R0, R31, -R49 ;  /* 0x800000311f007221 */ /* 0x000fe20000000000 */
[----:B------:R-:W-:Y:S01]  /*1890*/  FMUL R7, R7, R46 ;  /* 0x0000002e07077220 */ /* 0x000fe20000400000 */
[----:B------:R-:W-:Y:S01]  /*18a0*/  FMUL R55, R2, R55 ;  /* 0x0000003702377220 */ /* 0x000fe20000400000 */
[----:B------:R-:W-:Y:S01]  /*18b0*/  FMUL R8, R8, R47 ;  /* 0x0000002f08087220 */ /* 0x000fe20000400000 */
[----:B------:R-:W-:Y:S01]  /*18c0*/  FMUL R3, R72, R3 ;  /* 0x0000000348037220 */ /* 0x000fe20000400000 */
[----:B------:R-:W-:Y:S01]  /*18d0*/  FMUL R0, R73, R0 ;  /* 0x0000000049007220 */ /* 0x000fe20000400000 */
[----:B-1----:R-:W-:-:S04]  /*18e0*/  IMAD.WIDE R14, R87, 0x4, R14 ;  /* 0x00000004570e7825 */ /* 0x002fc800078e020e */
[----:B------:R-:W-:Y:S01]  /*18f0*/  FADD R68, R66, R5 ;  /* 0x0000000542447221 */ /* 0x000fe20000000000 */
[----:B------:R-:W-:Y:S01]  /*1900*/  FADD R69, R67, R6 ;  /* 0x0000000643457221 */ /* 0x000fe20000000000 */
[----:B------:R-:W-:Y:S01]  /*1910*/  FADD R70, R9, R70 ;  /* 0x0000004609467221 */ /* 0x000fe20000000000 */
[----:B------:R-:W-:Y:S01]  /*1920*/  FADD R71, R56, R71 ;  /* 0x0000004738477221 */ /* 0x000fe20000000000 */
[----:B------:R-:W-:Y:S01]  /*1930*/  FFMA R18, R57, R18, R22 ;  /* 0x0000001239127223 */ /* 0x000fe20000000016 */
[----:B------:R0:W-:Y:S01]  /*1940*/  @!P0 STG.E.128 desc[UR4][R88.64+0x800], R36 ;  /* 0x0008002458008986 */ /* 0x0001e2000c101d04 */
[----:B------:R-:W-:Y:S01]  /*1950*/  FFMA R7, R7, R50, R10 ;  /* 0x0000003207077223 */ /* 0x000fe2000000000a */
[----:B------:R-:W-:Y:S01]  /*1960*/  FFMA R19, R4, R19, R23 ;  /* 0x0000001304137223 */ /* 0x000fe20000000017 */
[----:B------:R-:W-:Y:S01]  /*1970*/  FFMA R20, R55, R20, R24 ;  /* 0x0000001437147223 */ /* 0x000fe20000000018 */
[----:B------:R0:W-:Y:S01]  /*1980*/  @!P1 STG.E.128 desc[UR4][R90.64], R40 ;  /* 0x000000285a009986 */ /* 0x0001e2000c101d04 */
[----:B------:R-:W-:Y:S01]  /*1990*/  FFMA R8, R8, R51, R11 ;  /* 0x0000003308087223 */ /* 0x000fe2000000000b */
[----:B------:R-:W-:Y:S01]  /*19a0*/  FFMA R3, R3, R52, R12 ;  /* 0x0000003403037223 */ /* 0x000fe2000000000c */
[----:B------:R-:W-:Y:S01]  /*19b0*/  FFMA R0, R0, R53, R13 ;  /* 0x0000003500007223 */ /* 0x000fe2000000000d */
[----:B------:R0:W-:Y:S01]  /*19c0*/  @!P0 STG.E.128 desc[UR4][R90.64+0x800], R28 ;  /* 0x0008001c5a008986 */ /* 0x0001e2000c101d04 */
[----:B------:R-:W-:-:S03]  /*19d0*/  FADD R4, R7, R18 ;  /* 0x0000001207047221 */ /* 0x000fc60000000000 */
[----:B------:R0:W-:Y:S01]  /*19e0*/  @!P1 STG.E.128 desc[UR4][R14.64], R68 ;  /* 0x000000440e009986 */ /* 0x0001e2000c101d04 */
[----:B------:R-:W-:Y:S01]  /*19f0*/  FADD R5, R8, R19 ;  /* 0x0000001308057221 */ /* 0x000fe20000000000 */
[----:B------:R-:W-:Y:S01]  /*1a00*/  FADD R6, R3, R20 ;  /* 0x0000001403067221 */ /* 0x000fe20000000000 */
[----:B------:R-:W-:Y:S01]  /*1a10*/  FADD R7, R0, R21 ;  /* 0x0000001500077221 */ /* 0x000fe20000000000 */
[----:B0-----:R-:W-:Y:S06]  /*1a20*/  @P0 EXIT ;  /* 0x000000000000094d */ /* 0x001fec0003800000 */
[----:B------:R-:W-:Y:S01]  /*1a30*/  STG.E.128 desc[UR4][R14.64+0x800], R4 ;  /* 0x000800040e007986 */ /* 0x000fe2000c101d04 */
[----:B------:R-:W-:Y:S05]  /*1a40*/  EXIT ;  /* 0x000000000000794d */ /* 0x000fea0003800000 */
.L_x_0:
[----:B------:R-:W-:-:S00]  /*1a50*/  BRA `(.L_x_0) ;  /* 0xfffffffc00fc7947 */ /* 0x000fc0000383ffff */
[----:B------:R-:W-:-:S00]  /*1a60*/  NOP ;  /* 0x0000000000007918 */ /* 0x000fc00000000000 */
        /* <DEDUP_REMOVED lines=9> */
.L_x_1:


//--------------------- .nv.global.init           --------------------------
	.section	.nv.global.init,"aw",@progbits
.nv.global.init:
	.type		_$_str,@object
	.size		_$_str,(_$_str_$_2 - _$_str)
_$_str:
        /*0000*/ 	.byte	0x5f, 0x5f, 0x43, 0x55, 0x44, 0x41, 0x5f, 0x46, 0x54, 0x5a, 0x00
	.type		_$_str_$_2,@object
	.size		_$_str_$_2,(.L_1 - _$_str_$_2)
_$_str_$_2:
        /*000b*/ 	.byte	0x5f, 0x5f, 0x43, 0x55, 0x44, 0x41, 0x5f, 0x50, 0x52, 0x45, 0x43, 0x5f, 0x53, 0x51, 0x52, 0x54
        /*001b*/ 	.byte	0x00
.L_1:


//--------------------- .nv.constant0.triton_poi_fused__native_batch_norm_legit_no_training_add_convolution_19 --------------------------
	.section	.nv.constant0.triton_poi_fused__native_batch_norm_legit_no_training_add_convolution_19,"a",@progbits
	.sectionflags	@""
	.align	4
.nv.constant0.triton_poi_fused__native_batch_norm_legit_no_training_add_convolution_19:
	.zero		636
